//
// Generated by NVIDIA NVVM Compiler
//
// Compiler Build ID: CL-36424714
// Cuda compilation tools, release 13.0, V13.0.88
// Based on NVVM 20.0.0
//

.version 9.0
.target sm_100
.address_size 64

	// .globl	_Z12reduceKernelPiS_i
// _ZZ12reduceKernelPiS_iE6shared has been demoted

.visible .entry _Z12reduceKernelPiS_i(
	.param .u64 .ptr .align 1 _Z12reduceKernelPiS_i_param_0,
	.param .u64 .ptr .align 1 _Z12reduceKernelPiS_i_param_1,
	.param .u32 _Z12reduceKernelPiS_i_param_2
)
{
	.reg .pred 	%p<6>;
	.reg .b32 	%r<22>;
	.reg .b64 	%rd<9>;
	// demoted variable
	.shared .align 4 .b8 _ZZ12reduceKernelPiS_iE6shared[1024];
	ld.param.u64 	%rd1, [_Z12reduceKernelPiS_i_param_0];
	ld.param.u64 	%rd2, [_Z12reduceKernelPiS_i_param_1];
	ld.param.u32 	%r11, [_Z12reduceKernelPiS_i_param_2];
	mov.u32 	%r1, %ctaid.x;
	mov.u32 	%r21, %ntid.x;
	mov.u32 	%r3, %tid.x;
	mad.lo.s32 	%r4, %r1, %r21, %r3;
	setp.ge.s32 	%p1, %r4, %r11;
	mov.b32 	%r20, 0;
	@%p1 bra 	$L__BB0_2;
	cvta.to.global.u64 	%rd3, %rd1;
	mul.wide.s32 	%rd4, %r4, 4;
	add.s64 	%rd5, %rd3, %rd4;
	ld.global.u32 	%r20, [%rd5];
$L__BB0_2:
	shl.b32 	%r12, %r3, 2;
	mov.u32 	%r13, _ZZ12reduceKernelPiS_iE6shared;
	add.s32 	%r7, %r13, %r12;
	st.shared.u32 	[%r7], %r20;
	bar.sync 	0;
	setp.lt.u32 	%p2, %r21, 2;
	@%p2 bra 	$L__BB0_6;
$L__BB0_3:
	shr.u32 	%r9, %r21, 1;
	setp.ge.u32 	%p3, %r3, %r9;
	@%p3 bra 	$L__BB0_5;
	shl.b32 	%r14, %r9, 2;
	add.s32 	%r15, %r7, %r14;
	ld.shared.u32 	%r16, [%r15];
	ld.shared.u32 	%r17, [%r7];
	add.s32 	%r18, %r17, %r16;
	st.shared.u32 	[%r7], %r18;
$L__BB0_5:
	bar.sync 	0;
	setp.gt.u32 	%p4, %r21, 3;
	mov.u32 	%r21, %r9;
	@%p4 bra 	$L__BB0_3;
$L__BB0_6:
	setp.ne.s32 	%p5, %r3, 0;
	@%p5 bra 	$L__BB0_8;
	ld.shared.u32 	%r19, [_ZZ12reduceKernelPiS_iE6shared];
	cvta.to.global.u64 	%rd6, %rd2;
	mul.wide.u32 	%rd7, %r1, 4;
	add.s64 	%rd8, %rd6, %rd7;
	st.global.u32 	[%rd8], %r19;
$L__BB0_8:
	ret;

}


// ===== COMPILED SASS (sm_100) =====

	.target	sm_100

	.elftype	@"ET_EXEC"


//--------------------- .note.nv.tkinfo           --------------------------
	.section	.note.nv.tkinfo,"",@"SHT_NOTE"
	.sectionflags	@"SHF_NOTE_NV_TKINFO"
	.tkinfo
        /*0018*/ 	.word	0x00000002
        /*0030*/ 	.string	""
        /*0030*/ 	.string	"ptxas"
        /*0030*/ 	.string	"Cuda compilation tools, release 13.0, V13.0.88"
        /*0030*/ 	.string	"Build cuda_13.0.r13.0/compiler.36424714_0"
        /*0030*/ 	.string	"-arch sm_100 -m 64 "



//--------------------- .note.nv.cuinfo           --------------------------
	.section	.note.nv.cuinfo,"",@"SHT_NOTE"
	.sectionflags	@"SHF_NOTE_NV_CUINFO"
        /*0018*/ 	.short	0x0002
        /*001a*/ 	.short	0x0064
        /*001c*/ 	.short	0x0082
	.zero		2


//--------------------- .nv.info                  --------------------------
	.section	.nv.info,"",@"SHT_CUDA_INFO"
	.align	4


	//----- nvinfo : EIATTR_REGCOUNT
	.align		4
        /*0000*/ 	.byte	0x04, 0x2f
        /*0002*/ 	.short	(.L_1 - .L_0)
	.align		4
.L_0:
        /*0004*/ 	.word	index@(_Z12reduceKernelPiS_i)
        /*0008*/ 	.word	0x0000000b


	//----- nvinfo : EIATTR_FRAME_SIZE
	.align		4
.L_1:
        /*000c*/ 	.byte	0x04, 0x11
        /*000e*/ 	.short	(.L_3 - .L_2)
	.align		4
.L_2:
        /*0010*/ 	.word	index@(_Z12reduceKernelPiS_i)
        /*0014*/ 	.word	0x00000000


	//----- nvinfo : EIATTR_MIN_STACK_SIZE
	.align		4
.L_3:
        /*0018*/ 	.byte	0x04, 0x12
        /*001a*/ 	.short	(.L_5 - .L_4)
	.align		4
.L_4:
        /*001c*/ 	.word	index@(_Z12reduceKernelPiS_i)
        /*0020*/ 	.word	0x00000000
.L_5:


//--------------------- .nv.compat                --------------------------
	.section	.nv.compat,"",@"SHT_CUDA_COMPAT_INFO"
	.align	4
        /*0000*/ 	.byte	0x02, 0x09, 0x00, 0x00, 0x02, 0x02, 0x01, 0x00, 0x02, 0x05, 0x05, 0x00, 0x03, 0x07, 0x01, 0x01
        /*0010*/ 	.byte	0x02, 0x03, 0x00, 0x00, 0x02, 0x06, 0x01, 0x00, 0x04, 0x0b, 0x08, 0x00, 0x09, 0x00, 0x00, 0x00
        /*0020*/ 	.byte	0x00, 0x00, 0x00, 0x00


//--------------------- .nv.info._Z12reduceKernelPiS_i --------------------------
	.section	.nv.info._Z12reduceKernelPiS_i,"",@"SHT_CUDA_INFO"
	.sectionflags	@""
	.align	4


	//----- nvinfo : EIATTR_CUDA_API_VERSION
	.align		4
        /*0000*/ 	.byte	0x04, 0x37
        /*0002*/ 	.short	(.L_7 - .L_6)
.L_6:
        /*0004*/ 	.word	0x00000082


	//----- nvinfo : EIATTR_KPARAM_INFO
	.align		4
.L_7:
        /*0008*/ 	.byte	0x04, 0x17
        /*000a*/ 	.short	(.L_9 - .L_8)
.L_8:
        /*000c*/ 	.word	0x00000000
        /*0010*/ 	.short	0x0002
        /*0012*/ 	.short	0x0010
        /*0014*/ 	.byte	0x00, 0xf0, 0x11, 0x00


	//----- nvinfo : EIATTR_KPARAM_INFO
	.align		4
.L_9:
        /*0018*/ 	.byte	0x04, 0x17
        /*001a*/ 	.short	(.L_11 - .L_10)
.L_10:
        /*001c*/ 	.word	0x00000000
        /*0020*/ 	.short	0x0001
        /*0022*/ 	.short	0x0008
        /*0024*/ 	.byte	0x00, 0xf5, 0x21, 0x00


	//----- nvinfo : EIATTR_KPARAM_INFO
	.align		4
.L_11:
        /*0028*/ 	.byte	0x04, 0x17
        /*002a*/ 	.short	(.L_13 - .L_12)
.L_12:
        /*002c*/ 	.word	0x00000000
        /*0030*/ 	.short	0x0000
        /*0032*/ 	.short	0x0000
        /*0034*/ 	.byte	0x00, 0xf5, 0x21, 0x00


	//----- nvinfo : EIATTR_SPARSE_MMA_MASK
	.align		4
.L_13:
        /*0038*/ 	.byte	0x03, 0x50
        /*003a*/ 	.short	0x0000


	//----- nvinfo : EIATTR_MAXREG_COUNT
	.align		4
        /*003c*/ 	.byte	0x03, 0x1b
        /*003e*/ 	.short	0x00ff


	//----- nvinfo : EIATTR_NUM_BARRIERS
	.align		4
        /*0040*/ 	.byte	0x02, 0x4c
        /*0042*/ 	.byte	0x01
	.zero		1


	//----- nvinfo : EIATTR_MERCURY_ISA_VERSION
	.align		4
        /*0044*/ 	.byte	0x03, 0x5f
        /*0046*/ 	.short	0x0101


	//----- nvinfo : EIATTR_VRC_CTA_INIT_COUNT
	.align		4
        /*0048*/ 	.byte	0x02, 0x4a
	.zero		1
	.zero		1


	//----- nvinfo : EIATTR_EXIT_INSTR_OFFSETS
	.align		4
        /*004c*/ 	.byte	0x04, 0x1c
        /*004e*/ 	.short	(.L_15 - .L_14)


	//   ....[0]....
.L_14:
        /*0050*/ 	.word	0x00000210


	//   ....[1]....
        /*0054*/ 	.word	0x00000290


	//----- nvinfo : EIATTR_CBANK_PARAM_SIZE
	.align		4
.L_15:
        /*0058*/ 	.byte	0x03, 0x19
        /*005a*/ 	.short	0x0014


	//----- nvinfo : EIATTR_PARAM_CBANK
	.align		4
        /*005c*/ 	.byte	0x04, 0x0a
        /*005e*/ 	.short	(.L_17 - .L_16)
	.align		4
.L_16:
        /*0060*/ 	.word	index@(.nv.constant0._Z12reduceKernelPiS_i)
        /*0064*/ 	.short	0x0380
        /*0066*/ 	.short	0x0014


	//----- nvinfo : EIATTR_SW_WAR
	.align		4
.L_17:
        /*0068*/ 	.byte	0x04, 0x36
        /*006a*/ 	.short	(.L_19 - .L_18)
.L_18:
        /*006c*/ 	.word	0x00000008
.L_19:


//--------------------- .nv.callgraph             --------------------------
	.section	.nv.callgraph,"",@"SHT_CUDA_CALLGRAPH"
	.align	4
	.sectionentsize	8
	.align		4
        /*0000*/ 	.word	0x00000000
	.align		4
        /*0004*/ 	.word	0xffffffff
	.align		4
        /*0008*/ 	.word	0x00000000
	.align		4
        /*000c*/ 	.word	0xfffffffe
	.align		4
        /*0010*/ 	.word	0x00000000
	.align		4
        /*0014*/ 	.word	0xfffffffd
	.align		4
        /*0018*/ 	.word	0x00000000
	.align		4
        /*001c*/ 	.word	0xfffffffc


//--------------------- .text._Z12reduceKernelPiS_i --------------------------
	.section	.text._Z12reduceKernelPiS_i,"ax",@progbits
	.align	128
        .global         _Z12reduceKernelPiS_i
        .type           _Z12reduceKernelPiS_i,@function
        .size           _Z12reduceKernelPiS_i,(.L_x_3 - _Z12reduceKernelPiS_i)
        .other          _Z12reduceKernelPiS_i,@"STO_CUDA_ENTRY STV_DEFAULT"
_Z12reduceKernelPiS_i:
.text._Z12reduceKernelPiS_i:
[----:B------:R-:W-:Y:S01]  /*0000*/  LDC R1, c[0x0][0x37c] ;  /* 0x0000df00ff017b82 */ /* 0x000fe20000000800 */
[----:B------:R-:W0:Y:S01]  /*0010*/  S2R R7, SR_CTAID.X ;  /* 0x0000000000077919 */ /* 0x000e220000002500 */
[----:B------:R-:W0:Y:S01]  /*0020*/  LDCU UR8, c[0x0][0x360] ;  /* 0x00006c00ff0877ac */ /* 0x000e220008000800 */
[----:B------:R-:W-:Y:S01]  /*0030*/  IMAD.MOV.U32 R4, RZ, RZ, RZ ;  /* 0x000000ffff047224 */ /* 0x000fe200078e00ff */
[----:B------:R-:W0:Y:S01]  /*0040*/  S2R R6, SR_TID.X ;  /* 0x0000000000067919 */ /* 0x000e220000002100 */
[----:B------:R-:W1:Y:S01]  /*0050*/  LDCU UR4, c[0x0][0x390] ;  /* 0x00007200ff0477ac */ /* 0x000e620008000800 */
[----:B------:R-:W2:Y:S01]  /*0060*/  LDCU.64 UR6, c[0x0][0x358] ;  /* 0x00006b00ff0677ac */ /* 0x000ea20008000a00 */
[----:B0-----:R-:W-:-:S05]  /*0070*/  IMAD R5, R7, UR8, R6 ;  /* 0x0000000807057c24 */ /* 0x001fca000f8e0206 */
[----:B-1----:R-:W-:-:S13]  /*0080*/  ISETP.GE.AND P0, PT, R5, UR4, PT ;  /* 0x0000000405007c0c */ /* 0x002fda000bf06270 */
[----:B------:R-:W0:Y:S02]  /*0090*/  @!P0 LDC.64 R2, c[0x0][0x380] ;  /* 0x0000e000ff028b82 */ /* 0x000e240000000a00 */
[----:B0-----:R-:W-:-:S05]  /*00a0*/  @!P0 IMAD.WIDE R2, R5, 0x4, R2 ;  /* 0x0000000405028825 */ /* 0x001fca00078e0202 */
[----:B--2---:R-:W2:Y:S01]  /*00b0*/  @!P0 LDG.E R4, desc[UR6][R2.64] ;  /* 0x0000000602048981 */ /* 0x004ea2000c1e1900 */
[----:B------:R-:W0:Y:S01]  /*00c0*/  S2UR UR5, SR_CgaCtaId ;  /* 0x00000000000579c3 */ /* 0x000e220000008800 */
[----:B------:R-:W-:Y:S01]  /*00d0*/  IMAD.U32 R0, RZ, RZ, UR8 ;  /* 0x00000008ff007e24 */ /* 0x000fe2000f8e00ff */
[----:B------:R-:W-:Y:S01]  /*00e0*/  UMOV UR4, 0x400 ;  /* 0x0000040000047882 */ /* 0x000fe20000000000 */
[----:B------:R-:W-:-:S03]  /*00f0*/  ISETP.NE.AND P0, PT, R6, RZ, PT ;  /* 0x000000ff0600720c */ /* 0x000fc60003f05270 */
[----:B------:R-:W-:Y:S01]  /*0100*/  ISETP.GE.U32.AND P1, PT, R0, 0x2, PT ;  /* 0x000000020000780c */ /* 0x000fe20003f26070 */
[----:B0-----:R-:W-:-:S06]  /*0110*/  ULEA UR4, UR5, UR4, 0x18 ;  /* 0x0000000405047291 */ /* 0x001fcc000f8ec0ff */
[----:B------:R-:W-:-:S05]  /*0120*/  LEA R5, R6, UR4, 0x2 ;  /* 0x0000000406057c11 */ /* 0x000fca000f8e10ff */
[----:B--2---:R0:W-:Y:S01]  /*0130*/  STS [R5], R4 ;  /* 0x0000000405007388 */ /* 0x0041e20000000800 */
[----:B------:R-:W-:Y:S06]  /*0140*/  BAR.SYNC.DEFER_BLOCKING 0x0 ;  /* 0x0000000000007b1d */ /* 0x000fec0000010000 */
[----:B------:R-:W-:Y:S05]  /*0150*/  @!P1 BRA `(.L_x_0) ;  /* 0x00000000002c9947 */ /* 0x000fea0003800000 */
.L_x_1:
[----:B------:R-:W-:-:S04]  /*0160*/  SHF.R.U32.HI R8, RZ, 0x1, R0 ;  /* 0x00000001ff087819 */ /* 0x000fc80000011600 */
[----:B------:R-:W-:-:S13]  /*0170*/  ISETP.GE.U32.AND P1, PT, R6, R8, PT ;  /* 0x000000080600720c */ /* 0x000fda0003f26070 */
[----:B------:R-:W-:Y:S01]  /*0180*/  @!P1 LEA R2, R8, R5, 0x2 ;  /* 0x0000000508029211 */ /* 0x000fe200078e10ff */
[----:B------:R-:W-:Y:S05]  /*0190*/  @!P1 LDS R3, [R5] ;  /* 0x0000000005039984 */ /* 0x000fea0000000800 */
[----:B------:R-:W0:Y:S02]  /*01a0*/  @!P1 LDS R2, [R2] ;  /* 0x0000000002029984 */ /* 0x000e240000000800 */
[----:B0-----:R-:W-:-:S05]  /*01b0*/  @!P1 IMAD.IADD R4, R2, 0x1, R3 ;  /* 0x0000000102049824 */ /* 0x001fca00078e0203 */
[----:B------:R1:W-:Y:S01]  /*01c0*/  @!P1 STS [R5], R4 ;  /* 0x0000000405009388 */ /* 0x0003e20000000800 */
[----:B------:R-:W-:Y:S01]  /*01d0*/  BAR.SYNC.DEFER_BLOCKING 0x0 ;  /* 0x0000000000007b1d */ /* 0x000fe20000010000 */
[----:B------:R-:W-:Y:S02]  /*01e0*/  ISETP.GT.U32.AND P1, PT, R0, 0x3, PT ;  /* 0x000000030000780c */ /* 0x000fe40003f24070 */
[----:B------:R-:W-:-:S11]  /*01f0*/  MOV R0, R8 ;  /* 0x0000000800007202 */ /* 0x000fd60000000f00 */
[----:B-1----:R-:W-:Y:S05]  /*0200*/  @P1 BRA `(.L_x_1) ;  /* 0xfffffffc00d41947 */ /* 0x002fea000383ffff */
.L_x_0:
[----:B------:R-:W-:Y:S05]  /*0210*/  @P0 EXIT ;  /* 0x000000000000094d */ /* 0x000fea0003800000 */
[----:B------:R-:W1:Y:S01]  /*0220*/  S2UR UR5, SR_CgaCtaId ;  /* 0x00000000000579c3 */ /* 0x000e620000008800 */
[----:B------:R-:W-:-:S07]  /*0230*/  UMOV UR4, 0x400 ;  /* 0x0000040000047882 */ /* 0x000fce0000000000 */
[----:B------:R-:W2:Y:S01]  /*0240*/  LDC.64 R2, c[0x0][0x388] ;  /* 0x0000e200ff027b82 */ /* 0x000ea20000000a00 */
[----:B-1----:R-:W-:Y:S01]  /*0250*/  ULEA UR4, UR5, UR4, 0x18 ;  /* 0x0000000405047291 */ /* 0x002fe2000f8ec0ff */
[----:B--2---:R-:W-:-:S08]  /*0260*/  IMAD.WIDE.U32 R2, R7, 0x4, R2 ;  /* 0x0000000407027825 */ /* 0x004fd000078e0002 */
[----:B0-----:R-:W0:Y:S04]  /*0270*/  LDS R5, [UR4] ;  /* 0x00000004ff057984 */ /* 0x001e280008000800 */
[----:B0-----:R-:W-:Y:S01]  /*0280*/  STG.E desc[UR6][R2.64], R5 ;  /* 0x0000000502007986 */ /* 0x001fe2000c101906 */
[----:B------:R-:W-:Y:S05]  /*0290*/  EXIT ;  /* 0x000000000000794d */ /* 0x000fea0003800000 */
.L_x_2:
[----:B------:R-:W-:-:S00]  /*02a0*/  BRA `(.L_x_2) ;  /* 0xfffffffc00fc7947 */ /* 0x000fc0000383ffff */
[----:B------:R-:W-:-:S00]  /*02b0*/  NOP ;  /* 0x0000000000007918 */ /* 0x000fc00000000000 */
        /* <DEDUP_REMOVED lines=12> */
.L_x_3:


//--------------------- .nv.shared._Z12reduceKernelPiS_i --------------------------
	.section	.nv.shared._Z12reduceKernelPiS_i,"aw",@nobits
	.sectionflags	@""
	.align	4
.nv.shared._Z12reduceKernelPiS_i:
	.zero		2048


//--------------------- .nv.shared.reserved.0     --------------------------
	.section	.nv.shared.reserved.0,"aw",@nobits
	.weak		__nv_reservedSMEM_offset_0_alias
	.size		__nv_reservedSMEM_offset_0_alias, 0, 64
	.other		__nv_reservedSMEM_offset_0_alias,@"STO_CUDA_RESERVED_SHARED STV_DEFAULT"
__nv_reservedSMEM_offset_0_alias:
	.zero		0
	.zero		64


//--------------------- .nv.constant0._Z12reduceKernelPiS_i --------------------------
	.section	.nv.constant0._Z12reduceKernelPiS_i,"a",@progbits
	.sectionflags	@""
	.align	4
.nv.constant0._Z12reduceKernelPiS_i:
	.zero		916


//--------------------- SYMBOLS --------------------------

	.type		.nv.reservedSmem.offset0,@object
	.size		.nv.reservedSmem.offset0,0x4
	.type		.nv.reservedSmem.cap,@object
	.size		.nv.reservedSmem.cap,0x4
